//
// Generated by NVIDIA NVVM Compiler
//
// Compiler Build ID: CL-36424714
// Cuda compilation tools, release 13.0, V13.0.88
// Based on NVVM 20.0.0
//

.version 9.0
.target sm_100
.address_size 64

	// .globl	_Z9localScanPiS_S_i
// _ZZ9localScanPiS_S_iE4temp has been demoted
// _ZZ13scanBlockSumsPiS_iE4temp has been demoted

.visible .entry _Z9localScanPiS_S_i(
	.param .u64 .ptr .align 1 _Z9localScanPiS_S_i_param_0,
	.param .u64 .ptr .align 1 _Z9localScanPiS_S_i_param_1,
	.param .u64 .ptr .align 1 _Z9localScanPiS_S_i_param_2,
	.param .u32 _Z9localScanPiS_S_i_param_3
)
{
	.reg .pred 	%p<7>;
	.reg .b32 	%r<28>;
	.reg .b64 	%rd<13>;
	// demoted variable
	.shared .align 4 .b8 _ZZ9localScanPiS_S_iE4temp[2048];
	ld.param.u64 	%rd1, [_Z9localScanPiS_S_i_param_0];
	ld.param.u64 	%rd2, [_Z9localScanPiS_S_i_param_1];
	ld.param.u64 	%rd3, [_Z9localScanPiS_S_i_param_2];
	ld.param.u32 	%r10, [_Z9localScanPiS_S_i_param_3];
	mov.u32 	%r1, %tid.x;
	mov.u32 	%r2, %ctaid.x;
	mov.u32 	%r3, %ntid.x;
	mad.lo.s32 	%r4, %r2, %r3, %r1;
	setp.ge.s32 	%p1, %r4, %r10;
	shl.b32 	%r11, %r1, 2;
	mov.u32 	%r12, _ZZ9localScanPiS_S_iE4temp;
	add.s32 	%r5, %r12, %r11;
	@%p1 bra 	$L__BB0_2;
	cvta.to.global.u64 	%rd4, %rd1;
	mul.wide.s32 	%rd5, %r4, 4;
	add.s64 	%rd6, %rd4, %rd5;
	ld.global.u32 	%r14, [%rd6];
	st.shared.u32 	[%r5], %r14;
	bra.uni 	$L__BB0_3;
$L__BB0_2:
	mov.b32 	%r13, 0;
	st.shared.u32 	[%r5], %r13;
$L__BB0_3:
	bar.sync 	0;
	setp.lt.u32 	%p2, %r3, 2;
	@%p2 bra 	$L__BB0_8;
	mov.b32 	%r26, 1;
$L__BB0_5:
	setp.lt.u32 	%p3, %r1, %r26;
	mov.b32 	%r27, 0;
	@%p3 bra 	$L__BB0_7;
	sub.s32 	%r17, %r1, %r26;
	shl.b32 	%r18, %r17, 2;
	add.s32 	%r20, %r12, %r18;
	ld.shared.u32 	%r27, [%r20];
$L__BB0_7:
	bar.sync 	0;
	ld.shared.u32 	%r21, [%r5];
	add.s32 	%r22, %r21, %r27;
	st.shared.u32 	[%r5], %r22;
	bar.sync 	0;
	shl.b32 	%r26, %r26, 1;
	setp.lt.u32 	%p4, %r26, %r3;
	@%p4 bra 	$L__BB0_5;
$L__BB0_8:
	setp.ge.s32 	%p5, %r4, %r10;
	@%p5 bra 	$L__BB0_10;
	ld.shared.u32 	%r23, [%r5];
	cvta.to.global.u64 	%rd7, %rd2;
	mul.wide.s32 	%rd8, %r4, 4;
	add.s64 	%rd9, %rd7, %rd8;
	st.global.u32 	[%rd9], %r23;
$L__BB0_10:
	add.s32 	%r24, %r3, -1;
	setp.ne.s32 	%p6, %r1, %r24;
	@%p6 bra 	$L__BB0_12;
	ld.shared.u32 	%r25, [%r5];
	cvta.to.global.u64 	%rd10, %rd3;
	mul.wide.u32 	%rd11, %r2, 4;
	add.s64 	%rd12, %rd10, %rd11;
	st.global.u32 	[%rd12], %r25;
$L__BB0_12:
	ret;

}
	// .globl	_Z13scanBlockSumsPiS_i
.visible .entry _Z13scanBlockSumsPiS_i(
	.param .u64 .ptr .align 1 _Z13scanBlockSumsPiS_i_param_0,
	.param .u64 .ptr .align 1 _Z13scanBlockSumsPiS_i_param_1,
	.param .u32 _Z13scanBlockSumsPiS_i_param_2
)
{
	.reg .pred 	%p<6>;
	.reg .b32 	%r<23>;
	.reg .b64 	%rd<9>;
	// demoted variable
	.shared .align 4 .b8 _ZZ13scanBlockSumsPiS_iE4temp[2048];
	ld.param.u64 	%rd1, [_Z13scanBlockSumsPiS_i_param_0];
	ld.param.u64 	%rd2, [_Z13scanBlockSumsPiS_i_param_1];
	ld.param.u32 	%r7, [_Z13scanBlockSumsPiS_i_param_2];
	mov.u32 	%r1, %tid.x;
	setp.ge.s32 	%p1, %r1, %r7;
	shl.b32 	%r8, %r1, 2;
	mov.u32 	%r9, _ZZ13scanBlockSumsPiS_iE4temp;
	add.s32 	%r2, %r9, %r8;
	@%p1 bra 	$L__BB1_2;
	cvta.to.global.u64 	%rd3, %rd1;
	mul.wide.u32 	%rd4, %r1, 4;
	add.s64 	%rd5, %rd3, %rd4;
	ld.global.u32 	%r11, [%rd5];
	st.shared.u32 	[%r2], %r11;
	bra.uni 	$L__BB1_3;
$L__BB1_2:
	mov.b32 	%r10, 0;
	st.shared.u32 	[%r2], %r10;
$L__BB1_3:
	bar.sync 	0;
	setp.lt.s32 	%p2, %r7, 2;
	@%p2 bra 	$L__BB1_8;
	mov.b32 	%r21, 1;
$L__BB1_5:
	setp.lt.u32 	%p3, %r1, %r21;
	mov.b32 	%r22, 0;
	@%p3 bra 	$L__BB1_7;
	sub.s32 	%r14, %r1, %r21;
	shl.b32 	%r15, %r14, 2;
	add.s32 	%r17, %r9, %r15;
	ld.shared.u32 	%r22, [%r17];
$L__BB1_7:
	bar.sync 	0;
	ld.shared.u32 	%r18, [%r2];
	add.s32 	%r19, %r18, %r22;
	st.shared.u32 	[%r2], %r19;
	bar.sync 	0;
	shl.b32 	%r21, %r21, 1;
	setp.lt.s32 	%p4, %r21, %r7;
	@%p4 bra 	$L__BB1_5;
$L__BB1_8:
	setp.ge.s32 	%p5, %r1, %r7;
	@%p5 bra 	$L__BB1_10;
	ld.shared.u32 	%r20, [%r2];
	cvta.to.global.u64 	%rd6, %rd2;
	mul.wide.u32 	%rd7, %r1, 4;
	add.s64 	%rd8, %rd6, %rd7;
	st.global.u32 	[%rd8], %r20;
$L__BB1_10:
	ret;

}
	// .globl	_Z14addScannedSumsPiS_i
.visible .entry _Z14addScannedSumsPiS_i(
	.param .u64 .ptr .align 1 _Z14addScannedSumsPiS_i_param_0,
	.param .u64 .ptr .align 1 _Z14addScannedSumsPiS_i_param_1,
	.param .u32 _Z14addScannedSumsPiS_i_param_2
)
{
	.reg .pred 	%p<4>;
	.reg .b32 	%r<10>;
	.reg .b64 	%rd<9>;

	ld.param.u64 	%rd1, [_Z14addScannedSumsPiS_i_param_0];
	ld.param.u64 	%rd2, [_Z14addScannedSumsPiS_i_param_1];
	ld.param.u32 	%r3, [_Z14addScannedSumsPiS_i_param_2];
	mov.u32 	%r1, %ctaid.x;
	mov.u32 	%r4, %ntid.x;
	mov.u32 	%r5, %tid.x;
	mad.lo.s32 	%r2, %r1, %r4, %r5;
	setp.eq.s32 	%p1, %r1, 0;
	setp.ge.s32 	%p2, %r2, %r3;
	or.pred  	%p3, %p1, %p2;
	@%p3 bra 	$L__BB2_2;
	cvta.to.global.u64 	%rd3, %rd2;
	cvta.to.global.u64 	%rd4, %rd1;
	add.s32 	%r6, %r1, -1;
	mul.wide.u32 	%rd5, %r6, 4;
	add.s64 	%rd6, %rd3, %rd5;
	ld.global.u32 	%r7, [%rd6];
	mul.wide.s32 	%rd7, %r2, 4;
	add.s64 	%rd8, %rd4, %rd7;
	ld.global.u32 	%r8, [%rd8];
	add.s32 	%r9, %r8, %r7;
	st.global.u32 	[%rd8], %r9;
$L__BB2_2:
	ret;

}


// ===== COMPILED SASS (sm_100) =====

	.target	sm_100

	.elftype	@"ET_EXEC"


//--------------------- .note.nv.tkinfo           --------------------------
	.section	.note.nv.tkinfo,"",@"SHT_NOTE"
	.sectionflags	@"SHF_NOTE_NV_TKINFO"
	.tkinfo
        /*0018*/ 	.word	0x00000002
        /*0030*/ 	.string	""
        /*0030*/ 	.string	"ptxas"
        /*0030*/ 	.string	"Cuda compilation tools, release 13.0, V13.0.88"
        /*0030*/ 	.string	"Build cuda_13.0.r13.0/compiler.36424714_0"
        /*0030*/ 	.string	"-arch sm_100 -m 64 "



//--------------------- .note.nv.cuinfo           --------------------------
	.section	.note.nv.cuinfo,"",@"SHT_NOTE"
	.sectionflags	@"SHF_NOTE_NV_CUINFO"
        /*0018*/ 	.short	0x0002
        /*001a*/ 	.short	0x0064
        /*001c*/ 	.short	0x0082
	.zero		2


//--------------------- .nv.info                  --------------------------
	.section	.nv.info,"",@"SHT_CUDA_INFO"
	.align	4


	//----- nvinfo : EIATTR_REGCOUNT
	.align		4
        /*0000*/ 	.byte	0x04, 0x2f
        /*0002*/ 	.short	(.L_1 - .L_0)
	.align		4
.L_0:
        /*0004*/ 	.word	index@(_Z9localScanPiS_S_i)
        /*0008*/ 	.word	0x0000000c


	//----- nvinfo : EIATTR_FRAME_SIZE
	.align		4
.L_1:
        /*000c*/ 	.byte	0x04, 0x11
        /*000e*/ 	.short	(.L_3 - .L_2)
	.align		4
.L_2:
        /*0010*/ 	.word	index@(_Z9localScanPiS_S_i)
        /*0014*/ 	.word	0x00000000


	//----- nvinfo : EIATTR_REGCOUNT
	.align		4
.L_3:
        /*0018*/ 	.byte	0x04, 0x2f
        /*001a*/ 	.short	(.L_5 - .L_4)
	.align		4
.L_4:
        /*001c*/ 	.word	index@(_Z13scanBlockSumsPiS_i)
        /*0020*/ 	.word	0x0000000a


	//----- nvinfo : EIATTR_FRAME_SIZE
	.align		4
.L_5:
        /*0024*/ 	.byte	0x04, 0x11
        /*0026*/ 	.short	(.L_7 - .L_6)
	.align		4
.L_6:
        /*0028*/ 	.word	index@(_Z13scanBlockSumsPiS_i)
        /*002c*/ 	.word	0x00000000


	//----- nvinfo : EIATTR_REGCOUNT
	.align		4
.L_7:
        /*0030*/ 	.byte	0x04, 0x2f
        /*0032*/ 	.short	(.L_9 - .L_8)
	.align		4
.L_8:
        /*0034*/ 	.word	index@(_Z14addScannedSumsPiS_i)
        /*0038*/ 	.word	0x0000000c


	//----- nvinfo : EIATTR_FRAME_SIZE
	.align		4
.L_9:
        /*003c*/ 	.byte	0x04, 0x11
        /*003e*/ 	.short	(.L_11 - .L_10)
	.align		4
.L_10:
        /*0040*/ 	.word	index@(_Z14addScannedSumsPiS_i)
        /*0044*/ 	.word	0x00000000


	//----- nvinfo : EIATTR_MIN_STACK_SIZE
	.align		4
.L_11:
        /*0048*/ 	.byte	0x04, 0x12
        /*004a*/ 	.short	(.L_13 - .L_12)
	.align		4
.L_12:
        /*004c*/ 	.word	index@(_Z14addScannedSumsPiS_i)
        /*0050*/ 	.word	0x00000000


	//----- nvinfo : EIATTR_MIN_STACK_SIZE
	.align		4
.L_13:
        /*0054*/ 	.byte	0x04, 0x12
        /*0056*/ 	.short	(.L_15 - .L_14)
	.align		4
.L_14:
        /*0058*/ 	.word	index@(_Z13scanBlockSumsPiS_i)
        /*005c*/ 	.word	0x00000000


	//----- nvinfo : EIATTR_MIN_STACK_SIZE
	.align		4
.L_15:
        /*0060*/ 	.byte	0x04, 0x12
        /*0062*/ 	.short	(.L_17 - .L_16)
	.align		4
.L_16:
        /*0064*/ 	.word	index@(_Z9localScanPiS_S_i)
        /*0068*/ 	.word	0x00000000
.L_17:


//--------------------- .nv.compat                --------------------------
	.section	.nv.compat,"",@"SHT_CUDA_COMPAT_INFO"
	.align	4
        /*0000*/ 	.byte	0x02, 0x09, 0x00, 0x00, 0x02, 0x02, 0x01, 0x00, 0x02, 0x05, 0x05, 0x00, 0x03, 0x07, 0x01, 0x01
        /*0010*/ 	.byte	0x02, 0x03, 0x00, 0x00, 0x02, 0x06, 0x01, 0x00, 0x04, 0x0b, 0x08, 0x00, 0x09, 0x00, 0x00, 0x00
        /*0020*/ 	.byte	0x00, 0x00, 0x00, 0x00


//--------------------- .nv.info._Z14addScannedSumsPiS_i --------------------------
	.section	.nv.info._Z14addScannedSumsPiS_i,"",@"SHT_CUDA_INFO"
	.sectionflags	@""
	.align	4


	//----- nvinfo : EIATTR_CUDA_API_VERSION
	.align		4
        /*0000*/ 	.byte	0x04, 0x37
        /*0002*/ 	.short	(.L_19 - .L_18)
.L_18:
        /*0004*/ 	.word	0x00000082


	//----- nvinfo : EIATTR_KPARAM_INFO
	.align		4
.L_19:
        /*0008*/ 	.byte	0x04, 0x17
        /*000a*/ 	.short	(.L_21 - .L_20)
.L_20:
        /*000c*/ 	.word	0x00000000
        /*0010*/ 	.short	0x0002
        /*0012*/ 	.short	0x0010
        /*0014*/ 	.byte	0x00, 0xf0, 0x11, 0x00


	//----- nvinfo : EIATTR_KPARAM_INFO
	.align		4
.L_21:
        /*0018*/ 	.byte	0x04, 0x17
        /*001a*/ 	.short	(.L_23 - .L_22)
.L_22:
        /*001c*/ 	.word	0x00000000
        /*0020*/ 	.short	0x0001
        /*0022*/ 	.short	0x0008
        /*0024*/ 	.byte	0x00, 0xf5, 0x21, 0x00


	//----- nvinfo : EIATTR_KPARAM_INFO
	.align		4
.L_23:
        /*0028*/ 	.byte	0x04, 0x17
        /*002a*/ 	.short	(.L_25 - .L_24)
.L_24:
        /*002c*/ 	.word	0x00000000
        /*0030*/ 	.short	0x0000
        /*0032*/ 	.short	0x0000
        /*0034*/ 	.byte	0x00, 0xf5, 0x21, 0x00


	//----- nvinfo : EIATTR_SPARSE_MMA_MASK
	.align		4
.L_25:
        /*0038*/ 	.byte	0x03, 0x50
        /*003a*/ 	.short	0x0000


	//----- nvinfo : EIATTR_MAXREG_COUNT
	.align		4
        /*003c*/ 	.byte	0x03, 0x1b
        /*003e*/ 	.short	0x00ff


	//----- nvinfo : EIATTR_MERCURY_ISA_VERSION
	.align		4
        /*0040*/ 	.byte	0x03, 0x5f
        /*0042*/ 	.short	0x0101


	//----- nvinfo : EIATTR_VRC_CTA_INIT_COUNT
	.align		4
        /*0044*/ 	.byte	0x02, 0x4a
	.zero		1
	.zero		1


	//----- nvinfo : EIATTR_EXIT_INSTR_OFFSETS
	.align		4
        /*0048*/ 	.byte	0x04, 0x1c
        /*004a*/ 	.short	(.L_27 - .L_26)


	//   ....[0]....
.L_26:
        /*004c*/ 	.word	0x00000080


	//   ....[1]....
        /*0050*/ 	.word	0x00000130


	//----- nvinfo : EIATTR_CBANK_PARAM_SIZE
	.align		4
.L_27:
        /*0054*/ 	.byte	0x03, 0x19
        /*0056*/ 	.short	0x0014


	//----- nvinfo : EIATTR_PARAM_CBANK
	.align		4
        /*0058*/ 	.byte	0x04, 0x0a
        /*005a*/ 	.short	(.L_29 - .L_28)
	.align		4
.L_28:
        /*005c*/ 	.word	index@(.nv.constant0._Z14addScannedSumsPiS_i)
        /*0060*/ 	.short	0x0380
        /*0062*/ 	.short	0x0014


	//----- nvinfo : EIATTR_SW_WAR
	.align		4
.L_29:
        /*0064*/ 	.byte	0x04, 0x36
        /*0066*/ 	.short	(.L_31 - .L_30)
.L_30:
        /*0068*/ 	.word	0x00000008
.L_31:


//--------------------- .nv.info._Z13scanBlockSumsPiS_i --------------------------
	.section	.nv.info._Z13scanBlockSumsPiS_i,"",@"SHT_CUDA_INFO"
	.sectionflags	@""
	.align	4


	//----- nvinfo : EIATTR_CUDA_API_VERSION
	.align		4
        /*0000*/ 	.byte	0x04, 0x37
        /*0002*/ 	.short	(.L_33 - .L_32)
.L_32:
        /*0004*/ 	.word	0x00000082


	//----- nvinfo : EIATTR_KPARAM_INFO
	.align		4
.L_33:
        /*0008*/ 	.byte	0x04, 0x17
        /*000a*/ 	.short	(.L_35 - .L_34)
.L_34:
        /*000c*/ 	.word	0x00000000
        /*0010*/ 	.short	0x0002
        /*0012*/ 	.short	0x0010
        /*0014*/ 	.byte	0x00, 0xf0, 0x11, 0x00


	//----- nvinfo : EIATTR_KPARAM_INFO
	.align		4
.L_35:
        /*0018*/ 	.byte	0x04, 0x17
        /*001a*/ 	.short	(.L_37 - .L_36)
.L_36:
        /*001c*/ 	.word	0x00000000
        /*0020*/ 	.short	0x0001
        /*0022*/ 	.short	0x0008
        /*0024*/ 	.byte	0x00, 0xf5, 0x21, 0x00


	//----- nvinfo : EIATTR_KPARAM_INFO
	.align		4
.L_37:
        /*0028*/ 	.byte	0x04, 0x17
        /*002a*/ 	.short	(.L_39 - .L_38)
.L_38:
        /*002c*/ 	.word	0x00000000
        /*0030*/ 	.short	0x0000
        /*0032*/ 	.short	0x0000
        /*0034*/ 	.byte	0x00, 0xf5, 0x21, 0x00


	//----- nvinfo : EIATTR_SPARSE_MMA_MASK
	.align		4
.L_39:
        /*0038*/ 	.byte	0x03, 0x50
        /*003a*/ 	.short	0x0000


	//----- nvinfo : EIATTR_MAXREG_COUNT
	.align		4
        /*003c*/ 	.byte	0x03, 0x1b
        /*003e*/ 	.short	0x00ff


	//----- nvinfo : EIATTR_NUM_BARRIERS
	.align		4
        /*0040*/ 	.byte	0x02, 0x4c
        /*0042*/ 	.byte	0x01
	.zero		1


	//----- nvinfo : EIATTR_MERCURY_ISA_VERSION
	.align		4
        /*0044*/ 	.byte	0x03, 0x5f
        /*0046*/ 	.short	0x0101


	//----- nvinfo : EIATTR_VRC_CTA_INIT_COUNT
	.align		4
        /*0048*/ 	.byte	0x02, 0x4a
	.zero		1
	.zero		1


	//----- nvinfo : EIATTR_EXIT_INSTR_OFFSETS
	.align		4
        /*004c*/ 	.byte	0x04, 0x1c
        /*004e*/ 	.short	(.L_41 - .L_40)


	//   ....[0]....
.L_40:
        /*0050*/ 	.word	0x00000210


	//   ....[1]....
        /*0054*/ 	.word	0x00000260


	//----- nvinfo : EIATTR_CBANK_PARAM_SIZE
	.align		4
.L_41:
        /*0058*/ 	.byte	0x03, 0x19
        /*005a*/ 	.short	0x0014


	//----- nvinfo : EIATTR_PARAM_CBANK
	.align		4
        /*005c*/ 	.byte	0x04, 0x0a
        /*005e*/ 	.short	(.L_43 - .L_42)
	.align		4
.L_42:
        /*0060*/ 	.word	index@(.nv.constant0._Z13scanBlockSumsPiS_i)
        /*0064*/ 	.short	0x0380
        /*0066*/ 	.short	0x0014


	//----- nvinfo : EIATTR_SW_WAR
	.align		4
.L_43:
        /*0068*/ 	.byte	0x04, 0x36
        /*006a*/ 	.short	(.L_45 - .L_44)
.L_44:
        /*006c*/ 	.word	0x00000008
.L_45:


//--------------------- .nv.info._Z9localScanPiS_S_i --------------------------
	.section	.nv.info._Z9localScanPiS_S_i,"",@"SHT_CUDA_INFO"
	.sectionflags	@""
	.align	4


	//----- nvinfo : EIATTR_CUDA_API_VERSION
	.align		4
        /*0000*/ 	.byte	0x04, 0x37
        /*0002*/ 	.short	(.L_47 - .L_46)
.L_46:
        /*0004*/ 	.word	0x00000082


	//----- nvinfo : EIATTR_KPARAM_INFO
	.align		4
.L_47:
        /*0008*/ 	.byte	0x04, 0x17
        /*000a*/ 	.short	(.L_49 - .L_48)
.L_48:
        /*000c*/ 	.word	0x00000000
        /*0010*/ 	.short	0x0003
        /*0012*/ 	.short	0x0018
        /*0014*/ 	.byte	0x00, 0xf0, 0x11, 0x00


	//----- nvinfo : EIATTR_KPARAM_INFO
	.align		4
.L_49:
        /*0018*/ 	.byte	0x04, 0x17
        /*001a*/ 	.short	(.L_51 - .L_50)
.L_50:
        /*001c*/ 	.word	0x00000000
        /*0020*/ 	.short	0x0002
        /*0022*/ 	.short	0x0010
        /*0024*/ 	.byte	0x00, 0xf5, 0x21, 0x00


	//----- nvinfo : EIATTR_KPARAM_INFO
	.align		4
.L_51:
        /*0028*/ 	.byte	0x04, 0x17
        /*002a*/ 	.short	(.L_53 - .L_52)
.L_52:
        /*002c*/ 	.word	0x00000000
        /*0030*/ 	.short	0x0001
        /*0032*/ 	.short	0x0008
        /*0034*/ 	.byte	0x00, 0xf5, 0x21, 0x00


	//----- nvinfo : EIATTR_KPARAM_INFO
	.align		4
.L_53:
        /*0038*/ 	.byte	0x04, 0x17
        /*003a*/ 	.short	(.L_55 - .L_54)
.L_54:
        /*003c*/ 	.word	0x00000000
        /*0040*/ 	.short	0x0000
        /*0042*/ 	.short	0x0000
        /*0044*/ 	.byte	0x00, 0xf5, 0x21, 0x00


	//----- nvinfo : EIATTR_SPARSE_MMA_MASK
	.align		4
.L_55:
        /*0048*/ 	.byte	0x03, 0x50
        /*004a*/ 	.short	0x0000


	//----- nvinfo : EIATTR_MAXREG_COUNT
	.align		4
        /*004c*/ 	.byte	0x03, 0x1b
        /*004e*/ 	.short	0x00ff


	//----- nvinfo : EIATTR_NUM_BARRIERS
	.align		4
        /*0050*/ 	.byte	0x02, 0x4c
        /*0052*/ 	.byte	0x01
	.zero		1


	//----- nvinfo : EIATTR_MERCURY_ISA_VERSION
	.align		4
        /*0054*/ 	.byte	0x03, 0x5f
        /*0056*/ 	.short	0x0101


	//----- nvinfo : EIATTR_VRC_CTA_INIT_COUNT
	.align		4
        /*0058*/ 	.byte	0x02, 0x4a
	.zero		1
	.zero		1


	//----- nvinfo : EIATTR_EXIT_INSTR_OFFSETS
	.align		4
        /*005c*/ 	.byte	0x04, 0x1c
        /*005e*/ 	.short	(.L_57 - .L_56)


	//   ....[0]....
.L_56:
        /*0060*/ 	.word	0x000002a0


	//   ....[1]....
        /*0064*/ 	.word	0x000002f0


	//----- nvinfo : EIATTR_CBANK_PARAM_SIZE
	.align		4
.L_57:
        /*0068*/ 	.byte	0x03, 0x19
        /*006a*/ 	.short	0x001c


	//----- nvinfo : EIATTR_PARAM_CBANK
	.align		4
        /*006c*/ 	.byte	0x04, 0x0a
        /*006e*/ 	.short	(.L_59 - .L_58)
	.align		4
.L_58:
        /*0070*/ 	.word	index@(.nv.constant0._Z9localScanPiS_S_i)
        /*0074*/ 	.short	0x0380
        /*0076*/ 	.short	0x001c


	//----- nvinfo : EIATTR_SW_WAR
	.align		4
.L_59:
        /*0078*/ 	.byte	0x04, 0x36
        /*007a*/ 	.short	(.L_61 - .L_60)
.L_60:
        /*007c*/ 	.word	0x00000008
.L_61:


//--------------------- .nv.callgraph             --------------------------
	.section	.nv.callgraph,"",@"SHT_CUDA_CALLGRAPH"
	.align	4
	.sectionentsize	8
	.align		4
        /*0000*/ 	.word	0x00000000
	.align		4
        /*0004*/ 	.word	0xffffffff
	.align		4
        /*0008*/ 	.word	0x00000000
	.align		4
        /*000c*/ 	.word	0xfffffffe
	.align		4
        /*0010*/ 	.word	0x00000000
	.align		4
        /*0014*/ 	.word	0xfffffffd
	.align		4
        /*0018*/ 	.word	0x00000000
	.align		4
        /*001c*/ 	.word	0xfffffffc


//--------------------- .text._Z14addScannedSumsPiS_i --------------------------
	.section	.text._Z14addScannedSumsPiS_i,"ax",@progbits
	.align	128
        .global         _Z14addScannedSumsPiS_i
        .type           _Z14addScannedSumsPiS_i,@function
        .size           _Z14addScannedSumsPiS_i,(.L_x_7 - _Z14addScannedSumsPiS_i)
        .other          _Z14addScannedSumsPiS_i,@"STO_CUDA_ENTRY STV_DEFAULT"
_Z14addScannedSumsPiS_i:
.text._Z14addScannedSumsPiS_i:
[----:B------:R-:W-:Y:S01]  /*0000*/  LDC R1, c[0x0][0x37c] ;  /* 0x0000df00ff017b82 */ /* 0x000fe20000000800 */
[----:B------:R-:W0:Y:S01]  /*0010*/  S2R R9, SR_CTAID.X ;  /* 0x0000000000097919 */ /* 0x000e220000002500 */
[----:B------:R-:W0:Y:S01]  /*0020*/  LDCU UR4, c[0x0][0x360] ;  /* 0x00006c00ff0477ac */ /* 0x000e220008000800 */
[----:B------:R-:W0:Y:S01]  /*0030*/  S2R R0, SR_TID.X ;  /* 0x0000000000007919 */ /* 0x000e220000002100 */
[----:B------:R-:W1:Y:S01]  /*0040*/  LDCU UR5, c[0x0][0x390] ;  /* 0x00007200ff0577ac */ /* 0x000e620008000800 */
[----:B0-----:R-:W-:-:S05]  /*0050*/  IMAD R7, R9, UR4, R0 ;  /* 0x0000000409077c24 */ /* 0x001fca000f8e0200 */
[----:B-1----:R-:W-:-:S04]  /*0060*/  ISETP.GE.AND P0, PT, R7, UR5, PT ;  /* 0x0000000507007c0c */ /* 0x002fc8000bf06270 */
[----:B------:R-:W-:-:S13]  /*0070*/  ISETP.EQ.OR P0, PT, R9, RZ, P0 ;  /* 0x000000ff0900720c */ /* 0x000fda0000702670 */
[----:B------:R-:W-:Y:S05]  /*0080*/  @P0 EXIT ;  /* 0x000000000000094d */ /* 0x000fea0003800000 */
[----:B------:R-:W0:Y:S01]  /*0090*/  LDC.64 R2, c[0x0][0x388] ;  /* 0x0000e200ff027b82 */ /* 0x000e220000000a00 */
[----:B------:R-:W1:Y:S01]  /*00a0*/  LDCU.64 UR4, c[0x0][0x358] ;  /* 0x00006b00ff0477ac */ /* 0x000e620008000a00 */
[----:B------:R-:W-:-:S06]  /*00b0*/  IADD3 R9, PT, PT, R9, -0x1, RZ ;  /* 0xffffffff09097810 */ /* 0x000fcc0007ffe0ff */
[----:B------:R-:W2:Y:S01]  /*00c0*/  LDC.64 R4, c[0x0][0x380] ;  /* 0x0000e000ff047b82 */ /* 0x000ea20000000a00 */
[----:B0-----:R-:W-:-:S06]  /*00d0*/  IMAD.WIDE.U32 R2, R9, 0x4, R2 ;  /* 0x0000000409027825 */ /* 0x001fcc00078e0002 */
[----:B-1----:R-:W3:Y:S01]  /*00e0*/  LDG.E R2, desc[UR4][R2.64] ;  /* 0x0000000402027981 */ /* 0x002ee2000c1e1900 */
[----:B--2---:R-:W-:-:S05]  /*00f0*/  IMAD.WIDE R4, R7, 0x4, R4 ;  /* 0x0000000407047825 */ /* 0x004fca00078e0204 */
[----:B------:R-:W3:Y:S02]  /*0100*/  LDG.E R7, desc[UR4][R4.64] ;  /* 0x0000000404077981 */ /* 0x000ee4000c1e1900 */
[----:B---3--:R-:W-:-:S05]  /*0110*/  IADD3 R7, PT, PT, R2, R7, RZ ;  /* 0x0000000702077210 */ /* 0x008fca0007ffe0ff */
[----:B------:R-:W-:Y:S01]  /*0120*/  STG.E desc[UR4][R4.64], R7 ;  /* 0x0000000704007986 */ /* 0x000fe2000c101904 */
[----:B------:R-:W-:Y:S05]  /*0130*/  EXIT ;  /* 0x000000000000794d */ /* 0x000fea0003800000 */
.L_x_0:
[----:B------:R-:W-:-:S00]  /*0140*/  BRA `(.L_x_0) ;  /* 0xfffffffc00fc7947 */ /* 0x000fc0000383ffff */
[----:B------:R-:W-:-:S00]  /*0150*/  NOP ;  /* 0x0000000000007918 */ /* 0x000fc00000000000 */
        /* <DEDUP_REMOVED lines=10> */
.L_x_7:


//--------------------- .text._Z13scanBlockSumsPiS_i --------------------------
	.section	.text._Z13scanBlockSumsPiS_i,"ax",@progbits
	.align	128
        .global         _Z13scanBlockSumsPiS_i
        .type           _Z13scanBlockSumsPiS_i,@function
        .size           _Z13scanBlockSumsPiS_i,(.L_x_8 - _Z13scanBlockSumsPiS_i)
        .other          _Z13scanBlockSumsPiS_i,@"STO_CUDA_ENTRY STV_DEFAULT"
_Z13scanBlockSumsPiS_i:
.text._Z13scanBlockSumsPiS_i:
[----:B------:R-:W-:Y:S01]  /*0000*/  LDC R1, c[0x0][0x37c] ;  /* 0x0000df00ff017b82 */ /* 0x000fe20000000800 */
[----:B------:R-:W0:Y:S01]  /*0010*/  S2R R7, SR_TID.X ;  /* 0x0000000000077919 */ /* 0x000e220000002100 */
[----:B------:R-:W0:Y:S01]  /*0020*/  LDCU UR6, c[0x0][0x390] ;  /* 0x00007200ff0677ac */ /* 0x000e220008000800 */
[----:B------:R-:W1:Y:S01]  /*0030*/  LDCU.64 UR8, c[0x0][0x358] ;  /* 0x00006b00ff0877ac */ /* 0x000e620008000a00 */
[----:B0-----:R-:W-:-:S13]  /*0040*/  ISETP.GE.AND P0, PT, R7, UR6, PT ;  /* 0x0000000607007c0c */ /* 0x001fda000bf06270 */
[----:B------:R-:W0:Y:S02]  /*0050*/  @!P0 LDC.64 R2, c[0x0][0x380] ;  /* 0x0000e000ff028b82 */ /* 0x000e240000000a00 */
[----:B0-----:R-:W-:-:S06]  /*0060*/  @!P0 IMAD.WIDE.U32 R2, R7, 0x4, R2 ;  /* 0x0000000407028825 */ /* 0x001fcc00078e0002 */
[----:B-1----:R-:W2:Y:S01]  /*0070*/  @!P0 LDG.E R3, desc[UR8][R2.64] ;  /* 0x0000000802038981 */ /* 0x002ea2000c1e1900 */
[----:B------:R-:W0:Y:S01]  /*0080*/  S2UR UR5, SR_CgaCtaId ;  /* 0x00000000000579c3 */ /* 0x000e220000008800 */
[----:B------:R-:W-:Y:S01]  /*0090*/  UMOV UR4, 0x400 ;  /* 0x0000040000047882 */ /* 0x000fe20000000000 */
[----:B------:R-:W-:Y:S02]  /*00a0*/  UISETP.GE.AND UP0, UPT, UR6, 0x2, UPT ;  /* 0x000000020600788c */ /* 0x000fe4000bf06270 */
[----:B0-----:R-:W-:-:S06]  /*00b0*/  ULEA UR4, UR5, UR4, 0x18 ;  /* 0x0000000405047291 */ /* 0x001fcc000f8ec0ff */
[----:B------:R-:W-:-:S05]  /*00c0*/  LEA R0, R7, UR4, 0x2 ;  /* 0x0000000407007c11 */ /* 0x000fca000f8e10ff */
[----:B--2---:R0:W-:Y:S04]  /*00d0*/  @!P0 STS [R0], R3 ;  /* 0x0000000300008388 */ /* 0x0041e80000000800 */
[----:B------:R0:W-:Y:S01]  /*00e0*/  @P0 STS [R0], RZ ;  /* 0x000000ff00000388 */ /* 0x0001e20000000800 */
[----:B------:R-:W-:Y:S06]  /*00f0*/  BAR.SYNC.DEFER_BLOCKING 0x0 ;  /* 0x0000000000007b1d */ /* 0x000fec0000010000 */
[----:B------:R-:W-:Y:S05]  /*0100*/  BRA.U !UP0, `(.L_x_1) ;  /* 0x00000001083c7547 */ /* 0x000fea000b800000 */
[----:B------:R-:W1:Y:S01]  /*0110*/  LDCU UR6, c[0x0][0x390] ;  /* 0x00007200ff0677ac */ /* 0x000e620008000800 */
[----:B------:R-:W-:-:S05]  /*0120*/  UMOV UR5, 0x1 ;  /* 0x0000000100057882 */ /* 0x000fca0000000000 */
.L_x_2:
[----:B------:R-:W-:Y:S01]  /*0130*/  ISETP.GE.U32.AND P0, PT, R7, UR5, PT ;  /* 0x0000000507007c0c */ /* 0x000fe2000bf06070 */
[----:B------:R-:W-:-:S12]  /*0140*/  IMAD.MOV.U32 R2, RZ, RZ, RZ ;  /* 0x000000ffff027224 */ /* 0x000fd800078e00ff */
[----:B0-----:R-:W-:Y:S01]  /*0150*/  @P0 VIADD R3, R7, -UR5 ;  /* 0x8000000507030c36 */ /* 0x001fe20008000000 */
[----:B------:R-:W-:-:S04]  /*0160*/  USHF.L.U32 UR5, UR5, 0x1, URZ ;  /* 0x0000000105057899 */ /* 0x000fc800080006ff */
[----:B------:R-:W-:Y:S01]  /*0170*/  @P0 LEA R3, R3, UR4, 0x2 ;  /* 0x0000000403030c11 */ /* 0x000fe2000f8e10ff */
[----:B-1----:R-:W-:-:S04]  /*0180*/  UISETP.GE.AND UP0, UPT, UR5, UR6, UPT ;  /* 0x000000060500728c */ /* 0x002fc8000bf06270 */
[----:B------:R-:W-:Y:S01]  /*0190*/  @P0 LDS R2, [R3] ;  /* 0x0000000003020984 */ /* 0x000fe20000000800 */
[----:B------:R-:W-:Y:S06]  /*01a0*/  BAR.SYNC.DEFER_BLOCKING 0x0 ;  /* 0x0000000000007b1d */ /* 0x000fec0000010000 */
[----:B--2---:R-:W0:Y:S02]  /*01b0*/  LDS R5, [R0] ;  /* 0x0000000000057984 */ /* 0x004e240000000800 */
[----:B0-----:R-:W-:-:S05]  /*01c0*/  IMAD.IADD R5, R5, 0x1, R2 ;  /* 0x0000000105057824 */ /* 0x001fca00078e0202 */
[----:B------:R2:W-:Y:S01]  /*01d0*/  STS [R0], R5 ;  /* 0x0000000500007388 */ /* 0x0005e20000000800 */
[----:B------:R-:W-:Y:S06]  /*01e0*/  BAR.SYNC.DEFER_BLOCKING 0x0 ;  /* 0x0000000000007b1d */ /* 0x000fec0000010000 */
[----:B------:R-:W-:Y:S05]  /*01f0*/  BRA.U !UP0, `(.L_x_2) ;  /* 0xfffffffd08cc7547 */ /* 0x000fea000b83ffff */
.L_x_1:
[----:B------:R-:W-:-:S13]  /*0200*/  ISETP.GE.AND P0, PT, R7, UR6, PT ;  /* 0x0000000607007c0c */ /* 0x000fda000bf06270 */
[----:B------:R-:W-:Y:S05]  /*0210*/  @P0 EXIT ;  /* 0x000000000000094d */ /* 0x000fea0003800000 */
[----:B--2---:R-:W1:Y:S01]  /*0220*/  LDS R5, [R0] ;  /* 0x0000000000057984 */ /* 0x004e620000000800 */
[----:B0-----:R-:W0:Y:S02]  /*0230*/  LDC.64 R2, c[0x0][0x388] ;  /* 0x0000e200ff027b82 */ /* 0x001e240000000a00 */
[----:B0-----:R-:W-:-:S05]  /*0240*/  IMAD.WIDE.U32 R2, R7, 0x4, R2 ;  /* 0x0000000407027825 */ /* 0x001fca00078e0002 */
[----:B-1----:R-:W-:Y:S01]  /*0250*/  STG.E desc[UR8][R2.64], R5 ;  /* 0x0000000502007986 */ /* 0x002fe2000c101908 */
[----:B------:R-:W-:Y:S05]  /*0260*/  EXIT ;  /* 0x000000000000794d */ /* 0x000fea0003800000 */
.L_x_3:
        /* <DEDUP_REMOVED lines=9> */
.L_x_8:


//--------------------- .text._Z9localScanPiS_S_i --------------------------
	.section	.text._Z9localScanPiS_S_i,"ax",@progbits
	.align	128
        .global         _Z9localScanPiS_S_i
        .type           _Z9localScanPiS_S_i,@function
        .size           _Z9localScanPiS_S_i,(.L_x_9 - _Z9localScanPiS_S_i)
        .other          _Z9localScanPiS_S_i,@"STO_CUDA_ENTRY STV_DEFAULT"
_Z9localScanPiS_S_i:
.text._Z9localScanPiS_S_i:
[----:B------:R-:W-:Y:S01]  /*0000*/  LDC R1, c[0x0][0x37c] ;  /* 0x0000df00ff017b82 */ /* 0x000fe20000000800 */
[----:B------:R-:W0:Y:S01]  /*0010*/  S2R R4, SR_TID.X ;  /* 0x0000000000047919 */ /* 0x000e220000002100 */
[----:B------:R-:W0:Y:S01]  /*0020*/  LDCU UR6, c[0x0][0x360] ;  /* 0x00006c00ff0677ac */ /* 0x000e220008000800 */
[----:B------:R-:W0:Y:S01]  /*0030*/  S2R R9, SR_CTAID.X ;  /* 0x0000000000097919 */ /* 0x000e220000002500 */
[----:B------:R-:W1:Y:S01]  /*0040*/  LDCU UR4, c[0x0][0x398] ;  /* 0x00007300ff0477ac */ /* 0x000e620008000800 */
[----:B------:R-:W2:Y:S01]  /*0050*/  LDCU.64 UR8, c[0x0][0x358] ;  /* 0x00006b00ff0877ac */ /* 0x000ea20008000a00 */
[----:B0-----:R-:W-:-:S05]  /*0060*/  IMAD R5, R9, UR6, R4 ;  /* 0x0000000609057c24 */ /* 0x001fca000f8e0204 */
[----:B-1----:R-:W-:-:S13]  /*0070*/  ISETP.GE.AND P0, PT, R5, UR4, PT ;  /* 0x0000000405007c0c */ /* 0x002fda000bf06270 */
[----:B------:R-:W0:Y:S02]  /*0080*/  @!P0 LDC.64 R2, c[0x0][0x380] ;  /* 0x0000e000ff028b82 */ /* 0x000e240000000a00 */
[----:B0-----:R-:W-:-:S06]  /*0090*/  @!P0 IMAD.WIDE R2, R5, 0x4, R2 ;  /* 0x0000000405028825 */ /* 0x001fcc00078e0202 */
[----:B--2---:R-:W2:Y:S01]  /*00a0*/  @!P0 LDG.E R3, desc[UR8][R2.64] ;  /* 0x0000000802038981 */ /* 0x004ea2000c1e1900 */
[----:B------:R-:W0:Y:S01]  /*00b0*/  S2UR UR5, SR_CgaCtaId ;  /* 0x00000000000579c3 */ /* 0x000e220000008800 */
[----:B------:R-:W-:Y:S01]  /*00c0*/  UMOV UR4, 0x400 ;  /* 0x0000040000047882 */ /* 0x000fe20000000000 */
[----:B------:R-:W-:Y:S02]  /*00d0*/  UISETP.GE.U32.AND UP0, UPT, UR6, 0x2, UPT ;  /* 0x000000020600788c */ /* 0x000fe4000bf06070 */
[----:B0-----:R-:W-:-:S06]  /*00e0*/  ULEA UR4, UR5, UR4, 0x18 ;  /* 0x0000000405047291 */ /* 0x001fcc000f8ec0ff */
[----:B------:R-:W-:-:S05]  /*00f0*/  LEA R0, R4, UR4, 0x2 ;  /* 0x0000000404007c11 */ /* 0x000fca000f8e10ff */
[----:B--2---:R0:W-:Y:S04]  /*0100*/  @!P0 STS [R0], R3 ;  /* 0x0000000300008388 */ /* 0x0041e80000000800 */
[----:B------:R0:W-:Y:S01]  /*0110*/  @P0 STS [R0], RZ ;  /* 0x000000ff00000388 */ /* 0x0001e20000000800 */
[----:B------:R-:W-:Y:S06]  /*0120*/  BAR.SYNC.DEFER_BLOCKING 0x0 ;  /* 0x0000000000007b1d */ /* 0x000fec0000010000 */
[----:B------:R-:W-:Y:S05]  /*0130*/  BRA.U !UP0, `(.L_x_4) ;  /* 0x0000000108387547 */ /* 0x000fea000b800000 */
[----:B------:R-:W-:-:S05]  /*0140*/  UMOV UR5, 0x1 ;  /* 0x0000000100057882 */ /* 0x000fca0000000000 */
.L_x_5:
[----:B------:R-:W-:Y:S01]  /*0150*/  ISETP.GE.U32.AND P0, PT, R4, UR5, PT ;  /* 0x0000000504007c0c */ /* 0x000fe2000bf06070 */
[----:B------:R-:W-:-:S12]  /*0160*/  HFMA2 R2, -RZ, RZ, 0, 0 ;  /* 0x00000000ff027431 */ /* 0x000fd800000001ff */
[----:B0-----:R-:W-:Y:S01]  /*0170*/  @P0 VIADD R3, R4, -UR5 ;  /* 0x8000000504030c36 */ /* 0x001fe20008000000 */
[----:B------:R-:W-:-:S04]  /*0180*/  USHF.L.U32 UR5, UR5, 0x1, URZ ;  /* 0x0000000105057899 */ /* 0x000fc800080006ff */
[----:B------:R-:W-:Y:S01]  /*0190*/  @P0 LEA R3, R3, UR4, 0x2 ;  /* 0x0000000403030c11 */ /* 0x000fe2000f8e10ff */
[----:B------:R-:W-:-:S04]  /*01a0*/  UISETP.GE.U32.AND UP0, UPT, UR5, UR6, UPT ;  /* 0x000000060500728c */ /* 0x000fc8000bf06070 */
[----:B------:R-:W-:Y:S01]  /*01b0*/  @P0 LDS R2, [R3] ;  /* 0x0000000003020984 */ /* 0x000fe20000000800 */
[----:B------:R-:W-:Y:S06]  /*01c0*/  BAR.SYNC.DEFER_BLOCKING 0x0 ;  /* 0x0000000000007b1d */ /* 0x000fec0000010000 */
[----:B-1----:R-:W0:Y:S02]  /*01d0*/  LDS R7, [R0] ;  /* 0x0000000000077984 */ /* 0x002e240000000800 */
[----:B0-----:R-:W-:-:S05]  /*01e0*/  IMAD.IADD R7, R7, 0x1, R2 ;  /* 0x0000000107077824 */ /* 0x001fca00078e0202 */
[----:B------:R1:W-:Y:S01]  /*01f0*/  STS [R0], R7 ;  /* 0x0000000700007388 */ /* 0x0003e20000000800 */
[----:B------:R-:W-:Y:S06]  /*0200*/  BAR.SYNC.DEFER_BLOCKING 0x0 ;  /* 0x0000000000007b1d */ /* 0x000fec0000010000 */
[----:B------:R-:W-:Y:S05]  /*0210*/  BRA.U !UP0, `(.L_x_5) ;  /* 0xfffffffd08cc7547 */ /* 0x000fea000b83ffff */
.L_x_4:
[----:B------:R-:W2:Y:S02]  /*0220*/  LDCU UR4, c[0x0][0x398] ;  /* 0x00007300ff0477ac */ /* 0x000ea40008000800 */
[----:B--2---:R-:W-:Y:S01]  /*0230*/  ISETP.GE.AND P1, PT, R5, UR4, PT ;  /* 0x0000000405007c0c */ /* 0x004fe2000bf26270 */
[----:B------:R-:W-:-:S06]  /*0240*/  UIADD3 UR4, UPT, UPT, UR6, -0x1, URZ ;  /* 0xffffffff06047890 */ /* 0x000fcc000fffe0ff */
[----:B------:R-:W-:-:S06]  /*0250*/  ISETP.NE.AND P0, PT, R4, UR4, PT ;  /* 0x0000000404007c0c */ /* 0x000fcc000bf05270 */
[----:B-1----:R-:W1:Y:S01]  /*0260*/  @!P1 LDS R7, [R0] ;  /* 0x0000000000079984 */ /* 0x002e620000000800 */
[----:B0-----:R-:W0:Y:S02]  /*0270*/  @!P1 LDC.64 R2, c[0x0][0x388] ;  /* 0x0000e200ff029b82 */ /* 0x001e240000000a00 */
[----:B0-----:R-:W-:-:S05]  /*0280*/  @!P1 IMAD.WIDE R2, R5, 0x4, R2 ;  /* 0x0000000405029825 */ /* 0x001fca00078e0202 */
[----:B-1----:R0:W-:Y:S01]  /*0290*/  @!P1 STG.E desc[UR8][R2.64], R7 ;  /* 0x0000000702009986 */ /* 0x0021e2000c101908 */
[----:B------:R-:W-:Y:S05]  /*02a0*/  @P0 EXIT ;  /* 0x000000000000094d */ /* 0x000fea0003800000 */
[----:B------:R-:W1:Y:S01]  /*02b0*/  LDS R5, [R0] ;  /* 0x0000000000057984 */ /* 0x000e620000000800 */
[----:B0-----:R-:W0:Y:S02]  /*02c0*/  LDC.64 R2, c[0x0][0x390] ;  /* 0x0000e400ff027b82 */ /* 0x001e240000000a00 */
[----:B0-----:R-:W-:-:S05]  /*02d0*/  IMAD.WIDE.U32 R2, R9, 0x4, R2 ;  /* 0x0000000409027825 */ /* 0x001fca00078e0002 */
[----:B-1----:R-:W-:Y:S01]  /*02e0*/  STG.E desc[UR8][R2.64], R5 ;  /* 0x0000000502007986 */ /* 0x002fe2000c101908 */
[----:B------:R-:W-:Y:S05]  /*02f0*/  EXIT ;  /* 0x000000000000794d */ /* 0x000fea0003800000 */
.L_x_6:
        /* <DEDUP_REMOVED lines=16> */
.L_x_9:


//--------------------- .nv.shared.reserved.0     --------------------------
	.section	.nv.shared.reserved.0,"aw",@nobits
	.weak		__nv_reservedSMEM_offset_0_alias
	.size		__nv_reservedSMEM_offset_0_alias, 0, 64
	.other		__nv_reservedSMEM_offset_0_alias,@"STO_CUDA_RESERVED_SHARED STV_DEFAULT"
__nv_reservedSMEM_offset_0_alias:
	.zero		0
	.zero		64


//--------------------- .nv.shared._Z13scanBlockSumsPiS_i --------------------------
	.section	.nv.shared._Z13scanBlockSumsPiS_i,"aw",@nobits
	.sectionflags	@""
	.align	4
.nv.shared._Z13scanBlockSumsPiS_i:
	.zero		3072


//--------------------- .nv.shared._Z9localScanPiS_S_i --------------------------
	.section	.nv.shared._Z9localScanPiS_S_i,"aw",@nobits
	.sectionflags	@""
	.align	4
.nv.shared._Z9localScanPiS_S_i:
	.zero		3072


//--------------------- .nv.constant0._Z14addScannedSumsPiS_i --------------------------
	.section	.nv.constant0._Z14addScannedSumsPiS_i,"a",@progbits
	.sectionflags	@""
	.align	4
.nv.constant0._Z14addScannedSumsPiS_i:
	.zero		916


//--------------------- .nv.constant0._Z13scanBlockSumsPiS_i --------------------------
	.section	.nv.constant0._Z13scanBlockSumsPiS_i,"a",@progbits
	.sectionflags	@""
	.align	4
.nv.constant0._Z13scanBlockSumsPiS_i:
	.zero		916


//--------------------- .nv.constant0._Z9localScanPiS_S_i --------------------------
	.section	.nv.constant0._Z9localScanPiS_S_i,"a",@progbits
	.sectionflags	@""
	.align	4
.nv.constant0._Z9localScanPiS_S_i:
	.zero		924


//--------------------- SYMBOLS --------------------------

	.type		.nv.reservedSmem.offset0,@object
	.size		.nv.reservedSmem.offset0,0x4
	.type		.nv.reservedSmem.cap,@object
	.size		.nv.reservedSmem.cap,0x4
